	.headerflags	@"EF_CUDA_TEXMODE_UNIFIED EF_CUDA_64BIT_ADDRESS EF_CUDA_ACCELERATORS EF_CUDA_SM90 EF_CUDA_VIRTUAL_SM(EF_CUDA_SM90)"
	.elftype	@"ET_EXEC"


//--------------------- .nv.info                  --------------------------
	.section	.nv.info,"",@"SHT_CUDA_INFO"
	.align	4


	//----- nvinfo : EIATTR_REGCOUNT
	.align		4
        /*0000*/ 	.byte	0x04, 0x2f
        /*0002*/ 	.short	(.L_3 - .L_2)
	.align		4
.L_2:
        /*0004*/ 	.word	index@(triton_poi_fused__native_batch_norm_legit_no_training_add_silu_1)
        /*0008*/ 	.word	0x00000014


	//----- nvinfo : EIATTR_MIN_STACK_SIZE
	.align		4
.L_3:
        /*000c*/ 	.byte	0x04, 0x12
        /*000e*/ 	.short	(.L_5 - .L_4)
	.align		4
.L_4:
        /*0010*/ 	.word	index@(triton_poi_fused__native_batch_norm_legit_no_training_add_silu_1)
        /*0014*/ 	.word	0x00000000


	//----- nvinfo : EIATTR_FRAME_SIZE
	.align		4
.L_5:
        /*0018*/ 	.byte	0x04, 0x11
        /*001a*/ 	.short	(.L_7 - .L_6)
	.align		4
.L_6:
        /*001c*/ 	.word	index@(triton_poi_fused__native_batch_norm_legit_no_training_add_silu_1)
        /*0020*/ 	.word	0x00000000


	//----- nvinfo : EIATTR_MIN_STACK_SIZE
	.align		4
.L_7:
        /*0024*/ 	.byte	0x04, 0x12
        /*0026*/ 	.short	(.L_9 - .L_8)
	.align		4
.L_8:
        /*0028*/ 	.word	index@(triton_poi_fused__native_batch_norm_legit_no_training_add_silu_1)
        /*002c*/ 	.word	0x00000000
.L_9:


//--------------------- .nv.info.triton_poi_fused__native_batch_norm_legit_no_training_add_silu_1 --------------------------
	.section	.nv.info.triton_poi_fused__native_batch_norm_legit_no_training_add_silu_1,"",@"SHT_CUDA_INFO"
	.sectionflags	@""
	.align	4


	//----- nvinfo : EIATTR_CUDA_API_VERSION
	.align		4
        /*0000*/ 	.byte	0x04, 0x37
        /*0002*/ 	.short	(.L_11 - .L_10)
.L_10:
        /*0004*/ 	.word	0x0000007c


	//----- nvinfo : EIATTR_KPARAM_INFO
	.align		4
.L_11:
        /*0008*/ 	.byte	0x04, 0x17
        /*000a*/ 	.short	(.L_13 - .L_12)
.L_12:
        /*000c*/ 	.word	0x00000000
        /*0010*/ 	.short	0x0007
        /*0012*/ 	.short	0x0038
        /*0014*/ 	.byte	0x00, 0xf0, 0x11, 0x00


	//----- nvinfo : EIATTR_KPARAM_INFO
	.align		4
.L_13:
        /*0018*/ 	.byte	0x04, 0x17
        /*001a*/ 	.short	(.L_15 - .L_14)
.L_14:
        /*001c*/ 	.word	0x00000000
        /*0020*/ 	.short	0x0006
        /*0022*/ 	.short	0x0030
        /*0024*/ 	.byte	0x00, 0xf4, 0x21, 0x00


	//----- nvinfo : EIATTR_KPARAM_INFO
	.align		4
.L_15:
        /*0028*/ 	.byte	0x04, 0x17
        /*002a*/ 	.short	(.L_17 - .L_16)
.L_16:
        /*002c*/ 	.word	0x00000000
        /*0030*/ 	.short	0x0005
        /*0032*/ 	.short	0x0028
        /*0034*/ 	.byte	0x00, 0xf4, 0x21, 0x00


	//----- nvinfo : EIATTR_KPARAM_INFO
	.align		4
.L_17:
        /*0038*/ 	.byte	0x04, 0x17
        /*003a*/ 	.short	(.L_19 - .L_18)
.L_18:
        /*003c*/ 	.word	0x00000000
        /*0040*/ 	.short	0x0004
        /*0042*/ 	.short	0x0020
        /*0044*/ 	.byte	0x00, 0xf4, 0x21, 0x00


	//----- nvinfo : EIATTR_KPARAM_INFO
	.align		4
.L_19:
        /*0048*/ 	.byte	0x04, 0x17
        /*004a*/ 	.short	(.L_21 - .L_20)
.L_20:
        /*004c*/ 	.word	0x00000000
        /*0050*/ 	.short	0x0003
        /*0052*/ 	.short	0x0018
        /*0054*/ 	.byte	0x00, 0xf4, 0x21, 0x00


	//----- nvinfo : EIATTR_KPARAM_INFO
	.align		4
.L_21:
        /*0058*/ 	.byte	0x04, 0x17
        /*005a*/ 	.short	(.L_23 - .L_22)
.L_22:
        /*005c*/ 	.word	0x00000000
        /*0060*/ 	.short	0x0002
        /*0062*/ 	.short	0x0010
        /*0064*/ 	.byte	0x00, 0xf4, 0x21, 0x00


	//----- nvinfo : EIATTR_KPARAM_INFO
	.align		4
.L_23:
        /*0068*/ 	.byte	0x04, 0x17
        /*006a*/ 	.short	(.L_25 - .L_24)
.L_24:
        /*006c*/ 	.word	0x00000000
        /*0070*/ 	.short	0x0001
        /*0072*/ 	.short	0x0008
        /*0074*/ 	.byte	0x00, 0xf4, 0x21, 0x00


	//----- nvinfo : EIATTR_KPARAM_INFO
	.align		4
.L_25:
        /*0078*/ 	.byte	0x04, 0x17
        /*007a*/ 	.short	(.L_27 - .L_26)
.L_26:
        /*007c*/ 	.word	0x00000000
        /*0080*/ 	.short	0x0000
        /*0082*/ 	.short	0x0000
        /*0084*/ 	.byte	0x00, 0xf4, 0x21, 0x00


	//----- nvinfo : EIATTR_SPARSE_MMA_MASK
	.align		4
.L_27:
        /*0088*/ 	.byte	0x03, 0x50
        /*008a*/ 	.short	0x0000


	//----- nvinfo : EIATTR_MAXREG_COUNT
	.align		4
        /*008c*/ 	.byte	0x03, 0x1b
        /*008e*/ 	.short	0x00ff


	//----- nvinfo : EIATTR_EXIT_INSTR_OFFSETS
	.align		4
        /*0090*/ 	.byte	0x04, 0x1c
        /*0092*/ 	.short	(.L_29 - .L_28)


	//   ....[0]....
.L_28:
        /*0094*/ 	.word	0x00000410


	//   ....[1]....
        /*0098*/ 	.word	0x00000430


	//----- nvinfo : EIATTR_REQNTID
	.align		4
.L_29:
        /*009c*/ 	.byte	0x04, 0x10
        /*009e*/ 	.short	(.L_31 - .L_30)
.L_30:
        /*00a0*/ 	.word	0x00000080
        /*00a4*/ 	.word	0x00000001
        /*00a8*/ 	.word	0x00000001


	//----- nvinfo : EIATTR_CBANK_PARAM_SIZE
	.align		4
.L_31:
        /*00ac*/ 	.byte	0x03, 0x19
        /*00ae*/ 	.short	0x003c


	//----- nvinfo : EIATTR_PARAM_CBANK
	.align		4
        /*00b0*/ 	.byte	0x04, 0x0a
        /*00b2*/ 	.short	(.L_33 - .L_32)
	.align		4
.L_32:
        /*00b4*/ 	.word	index@(.nv.constant0.triton_poi_fused__native_batch_norm_legit_no_training_add_silu_1)
        /*00b8*/ 	.short	0x0210
        /*00ba*/ 	.short	0x003c


	//----- nvinfo : EIATTR_SW_WAR
	.align		4
.L_33:
        /*00bc*/ 	.byte	0x04, 0x36
        /*00be*/ 	.short	(.L_35 - .L_34)
.L_34:
        /*00c0*/ 	.word	0x00000008
.L_35:


//--------------------- .nv.callgraph             --------------------------
	.section	.nv.callgraph,"",@"SHT_CUDA_CALLGRAPH"
	.align	4
	.sectionentsize	8
	.align		4
        /*0000*/ 	.word	0x00000000
	.align		4
        /*0004*/ 	.word	0xffffffff
	.align		4
        /*0008*/ 	.word	0x00000000
	.align		4
        /*000c*/ 	.word	0xfffffffe
	.align		4
        /*0010*/ 	.word	0x00000000
	.align		4
        /*0014*/ 	.word	0xfffffffd
	.align		4
        /*0018*/ 	.word	0x00000000
	.align		4
        /*001c*/ 	.word	0xfffffffc


//--------------------- .nv.constant4             --------------------------
	.section	.nv.constant4,"a",@progbits
	.align	8
	.align		8
.nv.constant4:
        /*0000*/ 	.dword	_$_str
	.align		8
        /*0008*/ 	.dword	_$_str_$_2


//--------------------- .text.triton_poi_fused__native_batch_norm_legit_no_training_add_silu_1 --------------------------
	.section	.text.triton_poi_fused__native_batch_norm_legit_no_training_add_silu_1,"ax",@progbits
	.align	128
        .global         triton_poi_fused__native_batch_norm_legit_no_training_add_silu_1
        .type           triton_poi_fused__native_batch_norm_legit_no_training_add_silu_1,@function
        .size           triton_poi_fused__native_batch_norm_legit_no_training_add_silu_1,(.L_x_1 - triton_poi_fused__native_batch_norm_legit_no_training_add_silu_1)
        .other          triton_poi_fused__native_batch_norm_legit_no_training_add_silu_1,@"STO_CUDA_ENTRY STV_DEFAULT"
triton_poi_fused__native_batch_norm_legit_no_training_add_silu_1:
.text.triton_poi_fused__native_batch_norm_legit_no_training_add_silu_1:
[----:B------:R-:W0:Y:S01]  /*0000*/  LDC R1, c[0x0][0x28] ;  /* 0x00000a00ff017b82 */ /* 0x000e220000000800 */
[----:B------:R-:W1:Y:S07]  /*0010*/  S2R R0, SR_TID.X ;  /* 0x0000000000007919 */ /* 0x000e6e0000002100 */
[----:B------:R-:W2:Y:S01]  /*0020*/  LDC.64 R10, c[0x0][0x228] ;  /* 0x00008a00ff0a7b82 */ /* 0x000ea20000000a00 */
[----:B------:R-:W-:Y:S01]  /*0030*/  ULDC.64 UR4, c[0x0][0x208] ;  /* 0x0000820000047ab9 */ /* 0x000fe20000000a00 */
[----:B------:R-:W3:Y:S06]  /*0040*/  S2R R3, SR_CTAID.X ;  /* 0x0000000000037919 */ /* 0x000eec0000002500 */
[----:B------:R-:W4:Y:S08]  /*0050*/  LDC.64 R6, c[0x0][0x218] ;  /* 0x00008600ff067b82 */ /* 0x000f300000000a00 */
[----:B------:R-:W5:Y:S08]  /*0060*/  LDC.64 R8, c[0x0][0x220] ;  /* 0x00008800ff087b82 */ /* 0x000f700000000a00 */
[----:B------:R-:W5:Y:S01]  /*0070*/  LDC.64 R12, c[0x0][0x230] ;  /* 0x00008c00ff0c7b82 */ /* 0x000f620000000a00 */
[----:B-1----:R-:W-:-:S07]  /*0080*/  LOP3.LUT R0, R0, 0x7f, RZ, 0xc0, !PT ;  /* 0x0000007f00007812 */ /* 0x002fce00078ec0ff */
[----:B------:R-:W1:Y:S01]  /*0090*/  LDC.64 R14, c[0x0][0x238] ;  /* 0x00008e00ff0e7b82 */ /* 0x000e620000000a00 */
[----:B---3--:R-:W-:Y:S02]  /*00a0*/  SHF.R.S32.HI R2, RZ, 0x18, R3 ;  /* 0x00000018ff027819 */ /* 0x008fe40000011403 */
[----:B------:R-:W-:Y:S02]  /*00b0*/  LEA R0, R3, R0, 0x7 ;  /* 0x0000000003007211 */ /* 0x000fe400078e38ff */
[----:B------:R-:W-:Y:S02]  /*00c0*/  SGXT R3, R2, 0x1 ;  /* 0x000000010203781a */ /* 0x000fe40000000200 */
[----:B------:R-:W-:Y:S02]  /*00d0*/  ISETP.GE.AND P0, PT, R0, 0x80, PT ;  /* 0x000000800000780c */ /* 0x000fe40003f06270 */
[----:B------:R-:W-:-:S04]  /*00e0*/  LEA.HI R3, R3, R0, RZ, 0x4 ;  /* 0x0000000003037211 */ /* 0x000fc800078f20ff */
[----:B------:R-:W-:-:S04]  /*00f0*/  SHF.R.S32.HI R2, RZ, 0x4, R3 ;  /* 0x00000004ff027819 */ /* 0x000fc80000011403 */
[----:B------:R-:W-:-:S04]  /*0100*/  LEA.HI R3, R3, R2, RZ, 0x1 ;  /* 0x0000000203037211 */ /* 0x000fc800078f08ff */
[----:B------:R-:W-:-:S04]  /*0110*/  LOP3.LUT R3, R3, 0xfffffffe, RZ, 0xc0, !PT ;  /* 0xfffffffe03037812 */ /* 0x000fc800078ec0ff */
[----:B------:R-:W-:Y:S02]  /*0120*/  IADD3 R5, R2, -R3, RZ ;  /* 0x8000000302057210 */ /* 0x000fe40007ffe0ff */
[----:B------:R-:W-:-:S03]  /*0130*/  CS2R R2, SRZ ;  /* 0x0000000000027805 */ /* 0x000fc6000001ff00 */
[----:B--2---:R-:W-:-:S05]  /*0140*/  IMAD.WIDE R10, R5, 0x4, R10 ;  /* 0x00000004050a7825 */ /* 0x004fca00078e020a */
[----:B------:R2:W3:Y:S01]  /*0150*/  @!P0 LDG.E.EL R2, desc[UR4][R10.64] ;  /* 0x000000040a028981 */ /* 0x0004e2000c2e1900 */
[----:B------:R-:W-:Y:S01]  /*0160*/  HFMA2.MMA R4, -RZ, RZ, 0, 0 ;  /* 0x00000000ff047435 */ /* 0x000fe200000001ff */
[----:B----4-:R-:W-:-:S04]  /*0170*/  IMAD.WIDE R6, R0, 0x4, R6 ;  /* 0x0000000400067825 */ /* 0x010fc800078e0206 */
[----:B-----5:R-:W-:Y:S01]  /*0180*/  IMAD.WIDE R8, R5, 0x4, R8 ;  /* 0x0000000405087825 */ /* 0x020fe200078e0208 */
[----:B------:R-:W4:Y:S01]  /*0190*/  @!P0 LDG.E R3, desc[UR4][R6.64] ;  /* 0x0000000406038981 */ /* 0x000f22000c1e1900 */
[----:B------:R-:W-:-:S03]  /*01a0*/  CS2R R16, SRZ ;  /* 0x0000000000107805 */ /* 0x000fc6000001ff00 */
[----:B------:R5:W4:Y:S01]  /*01b0*/  @!P0 LDG.E.EL R4, desc[UR4][R8.64] ;  /* 0x0000000408048981 */ /* 0x000b22000c2e1900 */
[----:B0-2---:R-:W-:-:S04]  /*01c0*/  IMAD.WIDE R10, R5, 0x4, R12 ;  /* 0x00000004050a7825 */ /* 0x005fc800078e020c */
[----:B-1----:R-:W-:Y:S01]  /*01d0*/  IMAD.WIDE R12, R5, 0x4, R14 ;  /* 0x00000004050c7825 */ /* 0x002fe200078e020e */
[----:B------:R-:W2:Y:S01]  /*01e0*/  @!P0 LDG.E.EL R16, desc[UR4][R10.64] ;  /* 0x000000040a108981 */ /* 0x000ea2000c2e1900 */
[----:B------:R-:W0:Y:S03]  /*01f0*/  LDC.64 R14, c[0x0][0x240] ;  /* 0x00009000ff0e7b82 */ /* 0x000e260000000a00 */
[----:B------:R-:W2:Y:S01]  /*0200*/  @!P0 LDG.E.EL R17, desc[UR4][R12.64] ;  /* 0x000000040c118981 */ /* 0x000ea2000c2e1900 */
[----:B------:R-:W-:Y:S01]  /*0210*/  MOV R5, RZ ;  /* 0x000000ff00057202 */ /* 0x000fe20000000f00 */
[----:B0-----:R-:W-:-:S05]  /*0220*/  IMAD.WIDE R14, R0, 0x4, R14 ;  /* 0x00000004000e7825 */ /* 0x001fca00078e020e */
[----:B------:R-:W2:Y:S01]  /*0230*/  @!P0 LDG.E R5, desc[UR4][R14.64] ;  /* 0x000000040e058981 */ /* 0x000ea2000c1e1900 */
[----:B-----5:R-:W-:Y:S01]  /*0240*/  HFMA2.MMA R9, -RZ, RZ, 1.625, 0 ;  /* 0x3e800000ff097435 */ /* 0x020fe200000001ff */
[----:B---3--:R-:W-:-:S04]  /*0250*/  FADD R2, R2, 9.9999997473787516356e-06 ;  /* 0x3727c5ac02027421 */ /* 0x008fc80000000000 */
[----:B------:R-:W0:Y:S01]  /*0260*/  MUFU.SQRT R6, R2 ;  /* 0x0000000200067308 */ /* 0x000e220000002000 */
[----:B----4-:R-:W-:Y:S01]  /*0270*/  FADD R3, -R4, R3 ;  /* 0x0000000304037221 */ /* 0x010fe20000000100 */
[C---:B0-----:R-:W-:Y:S02]  /*0280*/  FSETP.GT.AND P1, PT, R6.reuse, 8.50705917302346158658e+37, PT ;  /* 0x7e8000000600780b */ /* 0x041fe40003f24000 */
[----:B------:R-:W-:Y:S02]  /*0290*/  FSETP.GEU.AND P2, PT, R6, 1.175494350822287508e-38, PT ;  /* 0x008000000600780b */ /* 0x000fe40003f4e000 */
[----:B------:R-:W-:-:S09]  /*02a0*/  FSEL R7, R9, 1, P1 ;  /* 0x3f80000009077808 */ /* 0x000fd20000800000 */
[----:B------:R-:W-:Y:S02]  /*02b0*/  @P1 FMUL R6, R6, 0.25 ;  /* 0x3e80000006061820 */ /* 0x000fe40000400000 */
[----:B------:R-:W-:Y:S02]  /*02c0*/  @!P2 FMUL R7, R7, 16777216 ;  /* 0x4b8000000707a820 */ /* 0x000fe40000400000 */
[----:B------:R-:W-:-:S06]  /*02d0*/  @!P2 FMUL R6, R6, 16777216 ;  /* 0x4b8000000606a820 */ /* 0x000fcc0000400000 */
[----:B------:R-:W0:Y:S02]  /*02e0*/  MUFU.RCP R6, R6 ;  /* 0x0000000600067308 */ /* 0x000e240000001000 */
[----:B0-----:R-:W-:-:S04]  /*02f0*/  FMUL R4, R6, R7 ;  /* 0x0000000706047220 */ /* 0x001fc80000400000 */
[----:B------:R-:W-:-:S04]  /*0300*/  FMUL R4, R3, R4 ;  /* 0x0000000403047220 */ /* 0x000fc80000400000 */
[----:B--2---:R-:W-:-:S04]  /*0310*/  FFMA R4, R4, R16, R17 ;  /* 0x0000001004047223 */ /* 0x004fc80000000011 */
[----:B------:R-:W-:-:S04]  /*0320*/  FADD R2, RZ, -R4 ;  /* 0x80000004ff027221 */ /* 0x000fc80000000000 */
[----:B------:R-:W-:-:S05]  /*0330*/  FMUL R7, R2, 1.4426950216293334961 ;  /* 0x3fb8aa3b02077820 */ /* 0x000fca0000400000 */
[----:B------:R-:W-:-:S13]  /*0340*/  FSETP.GEU.AND P1, PT, R7, -126, PT ;  /* 0xc2fc00000700780b */ /* 0x000fda0003f2e000 */
[----:B------:R-:W-:-:S04]  /*0350*/  @!P1 FMUL R7, R7, 0.5 ;  /* 0x3f00000007079820 */ /* 0x000fc80000400000 */
[----:B------:R-:W0:Y:S02]  /*0360*/  MUFU.EX2 R2, R7 ;  /* 0x0000000700027308 */ /* 0x000e240000000800 */
[----:B0-----:R-:W-:-:S04]  /*0370*/  @!P1 FMUL R2, R2, R2 ;  /* 0x0000000202029220 */ /* 0x001fc80000400000 */
[----:B------:R-:W-:Y:S02]  /*0380*/  FADD R6, R2, 1 ;  /* 0x3f80000002067421 */ /* 0x000fe40000000000 */
[----:B------:R-:W0:Y:S03]  /*0390*/  LDC.64 R2, c[0x0][0x210] ;  /* 0x00008400ff027b82 */ /* 0x000e260000000a00 */
[----:B------:R-:W-:-:S04]  /*03a0*/  FSETP.GT.AND P1, PT, R6, 8.50705917302346158658e+37, PT ;  /* 0x7e8000000600780b */ /* 0x000fc80003f24000 */
[----:B------:R-:W-:-:S09]  /*03b0*/  FSEL R9, R9, 1, P1 ;  /* 0x3f80000009097808 */ /* 0x000fd20000800000 */
[----:B------:R-:W-:-:S06]  /*03c0*/  @P1 FMUL R6, R6, 0.25 ;  /* 0x3e80000006061820 */ /* 0x000fcc0000400000 */
[----:B------:R-:W1:Y:S01]  /*03d0*/  MUFU.RCP R6, R6 ;  /* 0x0000000600067308 */ /* 0x000e620000001000 */
[----:B0-----:R-:W-:-:S04]  /*03e0*/  IMAD.WIDE R2, R0, 0x4, R2 ;  /* 0x0000000400027825 */ /* 0x001fc800078e0202 */
[----:B-1----:R-:W-:-:S04]  /*03f0*/  FMUL R9, R6, R9 ;  /* 0x0000000906097220 */ /* 0x002fc80000400000 */
[----:B------:R-:W-:Y:S01]  /*0400*/  FFMA R5, R4, R9, R5 ;  /* 0x0000000904057223 */ /* 0x000fe20000000005 */
[----:B------:R-:W-:Y:S06]  /*0410*/  @P0 EXIT ;  /* 0x000000000000094d */ /* 0x000fec0003800000 */
[----:B------:R-:W-:Y:S01]  /*0420*/  STG.E desc[UR4][R2.64], R5 ;  /* 0x0000000502007986 */ /* 0x000fe2000c101904 */
[----:B------:R-:W-:Y:S05]  /*0430*/  EXIT ;  /* 0x000000000000794d */ /* 0x000fea0003800000 */
.L_x_0:
[----:B------:R-:W-:-:S00]  /*0440*/  BRA `(.L_x_0) ;  /* 0xfffffffc00fc7947 */ /* 0x000fc0000383ffff */
[----:B------:R-:W-:-:S00]  /*0450*/  NOP ;  /* 0x0000000000007918 */ /* 0x000fc00000000000 */
        /* <DEDUP_REMOVED lines=10> */
.L_x_1:


//--------------------- .nv.global.init           --------------------------
	.section	.nv.global.init,"aw",@progbits
.nv.global.init:
	.type		_$_str,@object
	.size		_$_str,(_$_str_$_2 - _$_str)
_$_str:
        /*0000*/ 	.byte	0x5f, 0x5f, 0x43, 0x55, 0x44, 0x41, 0x5f, 0x46, 0x54, 0x5a, 0x00
	.type		_$_str_$_2,@object
	.size		_$_str_$_2,(.L_1 - _$_str_$_2)
_$_str_$_2:
        /*000b*/ 	.byte	0x5f, 0x5f, 0x43, 0x55, 0x44, 0x41, 0x5f, 0x50, 0x52, 0x45, 0x43, 0x5f, 0x53, 0x51, 0x52, 0x54
        /*001b*/ 	.byte	0x00
.L_1:


//--------------------- .nv.constant0.triton_poi_fused__native_batch_norm_legit_no_training_add_silu_1 --------------------------
	.section	.nv.constant0.triton_poi_fused__native_batch_norm_legit_no_training_add_silu_1,"a",@progbits
	.sectionflags	@""
	.align	4
.nv.constant0.triton_poi_fused__native_batch_norm_legit_no_training_add_silu_1:
	.zero		588
